//
// Generated by NVIDIA NVVM Compiler
//
// Compiler Build ID: CL-36424714
// Cuda compilation tools, release 13.0, V13.0.88
// Based on NVVM 20.0.0
//

.version 9.0
.target sm_100
.address_size 64

	// .globl	_Z10gol_kernelPhS_
.extern .shared .align 16 .b8 block_grid[];

.visible .entry _Z10gol_kernelPhS_(
	.param .u64 .ptr .align 1 _Z10gol_kernelPhS__param_0,
	.param .u64 .ptr .align 1 _Z10gol_kernelPhS__param_1
)
{
	.reg .pred 	%p<31>;
	.reg .b16 	%rs<14>;
	.reg .b32 	%r<122>;
	.reg .b64 	%rd<27>;

	ld.param.u64 	%rd3, [_Z10gol_kernelPhS__param_0];
	ld.param.u64 	%rd2, [_Z10gol_kernelPhS__param_1];
	cvta.to.global.u64 	%rd1, %rd3;
	mov.u32 	%r24, %ntid.x;
	mov.u32 	%r25, %ctaid.x;
	mov.u32 	%r26, %tid.x;
	mad.lo.s32 	%r1, %r24, %r25, %r26;
	mov.u32 	%r27, %ntid.y;
	mov.u32 	%r28, %ctaid.y;
	mov.u32 	%r29, %tid.y;
	mad.lo.s32 	%r30, %r27, %r28, %r29;
	setp.gt.s32 	%p1, %r1, 63;
	setp.gt.u32 	%p2, %r30, 63;
	or.pred  	%p3, %p1, %p2;
	@%p3 bra 	$L__BB0_25;
	add.s32 	%r3, %r1, 1;
	add.s32 	%r4, %r30, 1;
	setp.gt.u32 	%p4, %r1, 63;
	and.b32  	%r5, %r1, 31;
	@%p4 bra 	$L__BB0_3;
	shl.b32 	%r31, %r30, 6;
	add.s32 	%r32, %r31, %r1;
	shl.b32 	%r33, %r30, 5;
	and.b32  	%r34, %r33, 992;
	or.b32  	%r35, %r34, %r5;
	cvt.u64.u32 	%rd4, %r32;
	add.s64 	%rd5, %rd1, %rd4;
	ld.global.u8 	%rs1, [%rd5];
	mov.u32 	%r36, block_grid;
	add.s32 	%r37, %r36, %r35;
	st.shared.u8 	[%r37], %rs1;
$L__BB0_3:
	setp.gt.u32 	%p5, %r1, 63;
	setp.gt.u32 	%p6, %r30, 62;
	or.pred  	%p7, %p5, %p6;
	@%p7 bra 	$L__BB0_5;
	shl.b32 	%r38, %r4, 6;
	add.s32 	%r39, %r38, %r1;
	shl.b32 	%r40, %r4, 5;
	and.b32  	%r41, %r40, 992;
	or.b32  	%r42, %r41, %r5;
	cvt.u64.u32 	%rd6, %r39;
	add.s64 	%rd7, %rd1, %rd6;
	ld.global.u8 	%rs2, [%rd7];
	mov.u32 	%r43, block_grid;
	add.s32 	%r44, %r43, %r42;
	st.shared.u8 	[%r44], %rs2;
$L__BB0_5:
	setp.gt.u32 	%p8, %r1, 63;
	setp.gt.u32 	%p9, %r30, 61;
	or.pred  	%p10, %p8, %p9;
	@%p10 bra 	$L__BB0_7;
	add.s32 	%r45, %r30, 2;
	shl.b32 	%r46, %r45, 6;
	add.s32 	%r47, %r46, %r1;
	shl.b32 	%r48, %r45, 5;
	and.b32  	%r49, %r48, 992;
	or.b32  	%r50, %r49, %r5;
	cvt.u64.u32 	%rd8, %r47;
	add.s64 	%rd9, %rd1, %rd8;
	ld.global.u8 	%rs3, [%rd9];
	mov.u32 	%r51, block_grid;
	add.s32 	%r52, %r51, %r50;
	st.shared.u8 	[%r52], %rs3;
$L__BB0_7:
	setp.gt.u32 	%p11, %r3, 63;
	and.b32  	%r6, %r3, 31;
	@%p11 bra 	$L__BB0_12;
	setp.gt.u32 	%p12, %r30, 62;
	shl.b32 	%r53, %r30, 6;
	add.s32 	%r7, %r53, %r3;
	shl.b32 	%r54, %r30, 5;
	and.b32  	%r55, %r54, 992;
	or.b32  	%r56, %r55, %r6;
	cvt.u64.u32 	%rd10, %r7;
	add.s64 	%rd11, %rd1, %rd10;
	ld.global.u8 	%rs4, [%rd11];
	mov.u32 	%r57, block_grid;
	add.s32 	%r58, %r57, %r56;
	st.shared.u8 	[%r58], %rs4;
	@%p12 bra 	$L__BB0_10;
	add.s32 	%r59, %r7, 64;
	shl.b32 	%r60, %r4, 5;
	and.b32  	%r61, %r60, 992;
	or.b32  	%r62, %r61, %r6;
	cvt.u64.u32 	%rd12, %r59;
	add.s64 	%rd13, %rd1, %rd12;
	ld.global.u8 	%rs5, [%rd13];
	add.s32 	%r64, %r57, %r62;
	st.shared.u8 	[%r64], %rs5;
$L__BB0_10:
	setp.gt.u32 	%p13, %r30, 61;
	@%p13 bra 	$L__BB0_12;
	add.s32 	%r66, %r7, 128;
	add.s32 	%r67, %r54, 64;
	and.b32  	%r68, %r67, 992;
	or.b32  	%r69, %r68, %r6;
	cvt.u64.u32 	%rd14, %r66;
	add.s64 	%rd15, %rd1, %rd14;
	ld.global.u8 	%rs6, [%rd15];
	add.s32 	%r71, %r57, %r69;
	st.shared.u8 	[%r71], %rs6;
$L__BB0_12:
	add.s32 	%r8, %r1, 2;
	setp.gt.u32 	%p14, %r8, 63;
	and.b32  	%r9, %r8, 31;
	@%p14 bra 	$L__BB0_17;
	setp.gt.u32 	%p15, %r30, 62;
	shl.b32 	%r72, %r30, 6;
	add.s32 	%r10, %r72, %r8;
	shl.b32 	%r73, %r30, 5;
	and.b32  	%r74, %r73, 992;
	or.b32  	%r75, %r74, %r9;
	cvt.u64.u32 	%rd16, %r10;
	add.s64 	%rd17, %rd1, %rd16;
	ld.global.u8 	%rs7, [%rd17];
	mov.u32 	%r76, block_grid;
	add.s32 	%r77, %r76, %r75;
	st.shared.u8 	[%r77], %rs7;
	@%p15 bra 	$L__BB0_15;
	add.s32 	%r78, %r10, 64;
	shl.b32 	%r79, %r4, 5;
	and.b32  	%r80, %r79, 992;
	or.b32  	%r81, %r80, %r9;
	cvt.u64.u32 	%rd18, %r78;
	add.s64 	%rd19, %rd1, %rd18;
	ld.global.u8 	%rs8, [%rd19];
	add.s32 	%r83, %r76, %r81;
	st.shared.u8 	[%r83], %rs8;
$L__BB0_15:
	setp.gt.u32 	%p16, %r30, 61;
	@%p16 bra 	$L__BB0_17;
	add.s32 	%r85, %r10, 128;
	add.s32 	%r86, %r73, 64;
	and.b32  	%r87, %r86, 992;
	or.b32  	%r88, %r87, %r9;
	cvt.u64.u32 	%rd20, %r85;
	add.s64 	%rd21, %rd1, %rd20;
	ld.global.u8 	%rs9, [%rd21];
	add.s32 	%r90, %r76, %r88;
	st.shared.u8 	[%r90], %rs9;
$L__BB0_17:
	bar.sync 	0;
	setp.gt.u32 	%p17, %r1, 64;
	mov.b32 	%r120, 0;
	@%p17 bra 	$L__BB0_24;
	add.s32 	%r11, %r30, 3;
	mov.b32 	%r120, 0;
	mov.u32 	%r115, %r1;
$L__BB0_19:
	and.b32  	%r14, %r115, 31;
	mov.b32 	%r117, 0;
	mov.u32 	%r118, %r30;
$L__BB0_20:
	setp.eq.s32 	%p18, %r115, %r3;
	setp.eq.s32 	%p19, %r117, 1;
	and.pred  	%p20, %p18, %p19;
	@%p20 bra 	$L__BB0_22;
	shl.b32 	%r94, %r118, 5;
	and.b32  	%r95, %r94, 992;
	or.b32  	%r96, %r95, %r14;
	mov.u32 	%r97, block_grid;
	add.s32 	%r98, %r97, %r96;
	ld.shared.u8 	%rs10, [%r98];
	setp.ne.s16 	%p21, %rs10, 0;
	selp.u32 	%r99, 1, 0, %p21;
	add.s32 	%r120, %r120, %r99;
$L__BB0_22:
	add.s32 	%r20, %r118, 1;
	setp.lt.u32 	%p22, %r20, %r11;
	setp.lt.u32 	%p23, %r118, 64;
	and.pred  	%p24, %p22, %p23;
	add.s32 	%r117, %r117, 1;
	mov.u32 	%r118, %r20;
	@%p24 bra 	$L__BB0_20;
	add.s32 	%r22, %r115, 1;
	setp.lt.s32 	%p25, %r115, %r8;
	setp.lt.u32 	%p26, %r115, 64;
	and.pred  	%p27, %p25, %p26;
	mov.u32 	%r115, %r22;
	@%p27 bra 	$L__BB0_19;
$L__BB0_24:
	shr.s32 	%r100, %r3, 31;
	shr.u32 	%r101, %r100, 27;
	add.s32 	%r102, %r3, %r101;
	and.b32  	%r103, %r102, -32;
	sub.s32 	%r104, %r3, %r103;
	shl.b32 	%r105, %r4, 5;
	and.b32  	%r106, %r105, 992;
	add.s32 	%r107, %r106, %r104;
	mov.u32 	%r108, block_grid;
	add.s32 	%r109, %r108, %r107;
	ld.shared.u8 	%rs11, [%r109];
	setp.eq.s16 	%p28, %rs11, 0;
	and.b32  	%r110, %r120, -2;
	setp.eq.s32 	%p29, %r110, 2;
	setp.eq.s32 	%p30, %r120, 3;
	selp.u32 	%r111, -1, 0, %p30;
	selp.u32 	%r112, -1, 0, %p29;
	selp.b32 	%r113, %r111, %r112, %p28;
	shl.b32 	%r114, %r4, 6;
	cvt.u16.u32 	%rs12, %r113;
	and.b16  	%rs13, %rs12, 1;
	cvt.u64.u32 	%rd22, %r114;
	cvt.s64.s32 	%rd23, %r1;
	add.s64 	%rd24, %rd22, %rd23;
	cvta.to.global.u64 	%rd25, %rd2;
	add.s64 	%rd26, %rd25, %rd24;
	st.global.u8 	[%rd26+1], %rs13;
$L__BB0_25:
	ret;

}


// ===== COMPILED SASS (sm_100) =====

	.target	sm_100

	.elftype	@"ET_EXEC"


//--------------------- .note.nv.tkinfo           --------------------------
	.section	.note.nv.tkinfo,"",@"SHT_NOTE"
	.sectionflags	@"SHF_NOTE_NV_TKINFO"
	.tkinfo
        /*0018*/ 	.word	0x00000002
        /*0030*/ 	.string	""
        /*0030*/ 	.string	"ptxas"
        /*0030*/ 	.string	"Cuda compilation tools, release 13.0, V13.0.88"
        /*0030*/ 	.string	"Build cuda_13.0.r13.0/compiler.36424714_0"
        /*0030*/ 	.string	"-arch sm_100 -m 64 "



//--------------------- .note.nv.cuinfo           --------------------------
	.section	.note.nv.cuinfo,"",@"SHT_NOTE"
	.sectionflags	@"SHF_NOTE_NV_CUINFO"
        /*0018*/ 	.short	0x0002
        /*001a*/ 	.short	0x0064
        /*001c*/ 	.short	0x0082
	.zero		2


//--------------------- .nv.info                  --------------------------
	.section	.nv.info,"",@"SHT_CUDA_INFO"
	.align	4


	//----- nvinfo : EIATTR_REGCOUNT
	.align		4
        /*0000*/ 	.byte	0x04, 0x2f
        /*0002*/ 	.short	(.L_1 - .L_0)
	.align		4
.L_0:
        /*0004*/ 	.word	index@(_Z10gol_kernelPhS_)
        /*0008*/ 	.word	0x00000018


	//----- nvinfo : EIATTR_FRAME_SIZE
	.align		4
.L_1:
        /*000c*/ 	.byte	0x04, 0x11
        /*000e*/ 	.short	(.L_3 - .L_2)
	.align		4
.L_2:
        /*0010*/ 	.word	index@(_Z10gol_kernelPhS_)
        /*0014*/ 	.word	0x00000000


	//----- nvinfo : EIATTR_MIN_STACK_SIZE
	.align		4
.L_3:
        /*0018*/ 	.byte	0x04, 0x12
        /*001a*/ 	.short	(.L_5 - .L_4)
	.align		4
.L_4:
        /*001c*/ 	.word	index@(_Z10gol_kernelPhS_)
        /*0020*/ 	.word	0x00000000
.L_5:


//--------------------- .nv.compat                --------------------------
	.section	.nv.compat,"",@"SHT_CUDA_COMPAT_INFO"
	.align	4
        /*0000*/ 	.byte	0x02, 0x09, 0x00, 0x00, 0x02, 0x02, 0x01, 0x00, 0x02, 0x05, 0x05, 0x00, 0x03, 0x07, 0x01, 0x01
        /*0010*/ 	.byte	0x02, 0x03, 0x00, 0x00, 0x02, 0x06, 0x01, 0x00, 0x04, 0x0b, 0x08, 0x00, 0x09, 0x00, 0x00, 0x00
        /*0020*/ 	.byte	0x00, 0x00, 0x00, 0x00


//--------------------- .nv.info._Z10gol_kernelPhS_ --------------------------
	.section	.nv.info._Z10gol_kernelPhS_,"",@"SHT_CUDA_INFO"
	.sectionflags	@""
	.align	4


	//----- nvinfo : EIATTR_CUDA_API_VERSION
	.align		4
        /*0000*/ 	.byte	0x04, 0x37
        /*0002*/ 	.short	(.L_7 - .L_6)
.L_6:
        /*0004*/ 	.word	0x00000082


	//----- nvinfo : EIATTR_KPARAM_INFO
	.align		4
.L_7:
        /*0008*/ 	.byte	0x04, 0x17
        /*000a*/ 	.short	(.L_9 - .L_8)
.L_8:
        /*000c*/ 	.word	0x00000000
        /*0010*/ 	.short	0x0001
        /*0012*/ 	.short	0x0008
        /*0014*/ 	.byte	0x00, 0xf5, 0x21, 0x00


	//----- nvinfo : EIATTR_KPARAM_INFO
	.align		4
.L_9:
        /*0018*/ 	.byte	0x04, 0x17
        /*001a*/ 	.short	(.L_11 - .L_10)
.L_10:
        /*001c*/ 	.word	0x00000000
        /*0020*/ 	.short	0x0000
        /*0022*/ 	.short	0x0000
        /*0024*/ 	.byte	0x00, 0xf5, 0x21, 0x00


	//----- nvinfo : EIATTR_SPARSE_MMA_MASK
	.align		4
.L_11:
        /*0028*/ 	.byte	0x03, 0x50
        /*002a*/ 	.short	0x0000


	//----- nvinfo : EIATTR_MAXREG_COUNT
	.align		4
        /*002c*/ 	.byte	0x03, 0x1b
        /*002e*/ 	.short	0x00ff


	//----- nvinfo : EIATTR_NUM_BARRIERS
	.align		4
        /*0030*/ 	.byte	0x02, 0x4c
        /*0032*/ 	.byte	0x01
	.zero		1


	//----- nvinfo : EIATTR_MERCURY_ISA_VERSION
	.align		4
        /*0034*/ 	.byte	0x03, 0x5f
        /*0036*/ 	.short	0x0101


	//----- nvinfo : EIATTR_VRC_CTA_INIT_COUNT
	.align		4
        /*0038*/ 	.byte	0x02, 0x4a
	.zero		1
	.zero		1


	//----- nvinfo : EIATTR_EXIT_INSTR_OFFSETS
	.align		4
        /*003c*/ 	.byte	0x04, 0x1c
        /*003e*/ 	.short	(.L_13 - .L_12)


	//   ....[0]....
.L_12:
        /*0040*/ 	.word	0x000000b0


	//   ....[1]....
        /*0044*/ 	.word	0x00000cf0


	//----- nvinfo : EIATTR_CRS_STACK_SIZE
	.align		4
.L_13:
        /*0048*/ 	.byte	0x04, 0x1e
        /*004a*/ 	.short	(.L_15 - .L_14)
.L_14:
        /*004c*/ 	.word	0x00000000


	//----- nvinfo : EIATTR_CBANK_PARAM_SIZE
	.align		4
.L_15:
        /*0050*/ 	.byte	0x03, 0x19
        /*0052*/ 	.short	0x0010


	//----- nvinfo : EIATTR_PARAM_CBANK
	.align		4
        /*0054*/ 	.byte	0x04, 0x0a
        /*0056*/ 	.short	(.L_17 - .L_16)
	.align		4
.L_16:
        /*0058*/ 	.word	index@(.nv.constant0._Z10gol_kernelPhS_)
        /*005c*/ 	.short	0x0380
        /*005e*/ 	.short	0x0010


	//----- nvinfo : EIATTR_SW_WAR
	.align		4
.L_17:
        /*0060*/ 	.byte	0x04, 0x36
        /*0062*/ 	.short	(.L_19 - .L_18)
.L_18:
        /*0064*/ 	.word	0x00000008
.L_19:


//--------------------- .nv.callgraph             --------------------------
	.section	.nv.callgraph,"",@"SHT_CUDA_CALLGRAPH"
	.align	4
	.sectionentsize	8
	.align		4
        /*0000*/ 	.word	0x00000000
	.align		4
        /*0004*/ 	.word	0xffffffff
	.align		4
        /*0008*/ 	.word	0x00000000
	.align		4
        /*000c*/ 	.word	0xfffffffe
	.align		4
        /*0010*/ 	.word	0x00000000
	.align		4
        /*0014*/ 	.word	0xfffffffd
	.align		4
        /*0018*/ 	.word	0x00000000
	.align		4
        /*001c*/ 	.word	0xfffffffc


//--------------------- .text._Z10gol_kernelPhS_  --------------------------
	.section	.text._Z10gol_kernelPhS_,"ax",@progbits
	.align	128
        .global         _Z10gol_kernelPhS_
        .type           _Z10gol_kernelPhS_,@function
        .size           _Z10gol_kernelPhS_,(.L_x_12 - _Z10gol_kernelPhS_)
        .other          _Z10gol_kernelPhS_,@"STO_CUDA_ENTRY STV_DEFAULT"
_Z10gol_kernelPhS_:
.text._Z10gol_kernelPhS_:
[----:B------:R-:W-:Y:S01]  /*0000*/  LDC R1, c[0x0][0x37c] ;  /* 0x0000df00ff017b82 */ /* 0x000fe20000000800 */
[----:B------:R-:W0:Y:S01]  /*0010*/  S2R R3, SR_CTAID.Y ;  /* 0x0000000000037919 */ /* 0x000e220000002600 */
[----:B------:R-:W1:Y:S01]  /*0020*/  LDCU UR4, c[0x0][0x360] ;  /* 0x00006c00ff0477ac */ /* 0x000e620008000800 */
[----:B------:R-:W0:Y:S01]  /*0030*/  S2R R2, SR_TID.Y ;  /* 0x0000000000027919 */ /* 0x000e220000002200 */
[----:B------:R-:W0:Y:S01]  /*0040*/  LDCU UR5, c[0x0][0x364] ;  /* 0x00006c80ff0577ac */ /* 0x000e220008000800 */
[----:B------:R-:W1:Y:S01]  /*0050*/  S2R R0, SR_CTAID.X ;  /* 0x0000000000007919 */ /* 0x000e620000002500 */
[----:B------:R-:W1:Y:S01]  /*0060*/  S2R R5, SR_TID.X ;  /* 0x0000000000057919 */ /* 0x000e620000002100 */
[----:B0-----:R-:W-:-:S05]  /*0070*/  IMAD R3, R3, UR5, R2 ;  /* 0x0000000503037c24 */ /* 0x001fca000f8e0202 */
[----:B------:R-:W-:Y:S01]  /*0080*/  ISETP.GT.U32.AND P0, PT, R3, 0x3f, PT ;  /* 0x0000003f0300780c */ /* 0x000fe20003f04070 */
[----:B-1----:R-:W-:-:S05]  /*0090*/  IMAD R0, R0, UR4, R5 ;  /* 0x0000000400007c24 */ /* 0x002fca000f8e0205 */
[----:B------:R-:W-:-:S13]  /*00a0*/  ISETP.GT.OR P0, PT, R0, 0x3f, P0 ;  /* 0x0000003f0000780c */ /* 0x000fda0000704670 */
[----:B------:R-:W-:Y:S05]  /*00b0*/  @P0 EXIT ;  /* 0x000000000000094d */ /* 0x000fea0003800000 */
[C---:B------:R-:W-:Y:S01]  /*00c0*/  ISETP.GT.U32.AND P2, PT, R0.reuse, 0x3f, PT ;  /* 0x0000003f0000780c */ /* 0x040fe20003f44070 */
[----:B------:R-:W0:Y:S01]  /*00d0*/  LDCU.64 UR6, c[0x0][0x358] ;  /* 0x00006b00ff0677ac */ /* 0x000e220008000a00 */
[C---:B------:R-:W-:Y:S01]  /*00e0*/  ISETP.GT.U32.AND P0, PT, R3.reuse, 0x3e, PT ;  /* 0x0000003e0300780c */ /* 0x040fe20003f04070 */
[C---:B------:R-:W-:Y:S01]  /*00f0*/  VIADD R5, R3.reuse, 0x1 ;  /* 0x0000000103057836 */ /* 0x040fe20000000000 */
[----:B------:R-:W-:Y:S02]  /*0100*/  ISETP.GT.U32.AND P1, PT, R3, 0x3d, PT ;  /* 0x0000003d0300780c */ /* 0x000fe40003f24070 */
[C---:B------:R-:W-:Y:S02]  /*0110*/  ISETP.GT.U32.OR P4, PT, R0.reuse, 0x3f, P0 ;  /* 0x0000003f0000780c */ /* 0x040fe40000784470 */
[----:B------:R-:W-:-:S05]  /*0120*/  ISETP.GT.U32.OR P3, PT, R0, 0x3f, P1 ;  /* 0x0000003f0000780c */ /* 0x000fca0000f64470 */
[----:B------:R-:W1:Y:S01]  /*0130*/  @!P2 LDC.64 R8, c[0x0][0x380] ;  /* 0x0000e000ff08ab82 */ /* 0x000e620000000a00 */
[----:B------:R-:W-:-:S05]  /*0140*/  @!P2 IMAD R11, R3, 0x40, R0 ;  /* 0x00000040030ba824 */ /* 0x000fca00078e0200 */
[----:B------:R-:W-:Y:S02]  /*0150*/  @!P4 IMAD R13, R5, 0x40, R0 ;  /* 0x00000040050dc824 */ /* 0x000fe400078e0200 */
[----:B------:R-:W2:Y:S01]  /*0160*/  @!P4 LDC.64 R16, c[0x0][0x380] ;  /* 0x0000e000ff10cb82 */ /* 0x000ea20000000a00 */
[----:B------:R-:W-:-:S04]  /*0170*/  @!P3 VIADD R7, R3, 0x2 ;  /* 0x000000020307b836 */ /* 0x000fc80000000000 */
[----:B------:R-:W-:-:S03]  /*0180*/  @!P3 IMAD R15, R7, 0x40, R0 ;  /* 0x00000040070fb824 */ /* 0x000fc600078e0200 */
[----:B------:R-:W3:Y:S01]  /*0190*/  @!P3 LDC.64 R18, c[0x0][0x380] ;  /* 0x0000e000ff12bb82 */ /* 0x000ee20000000a00 */
[----:B-1----:R-:W-:-:S05]  /*01a0*/  @!P2 IADD3 R10, P6, PT, R11, R8, RZ ;  /* 0x000000080b0aa210 */ /* 0x002fca0007fde0ff */
[----:B------:R-:W-:Y:S01]  /*01b0*/  @!P2 IMAD.X R11, RZ, RZ, R9, P6 ;  /* 0x000000ffff0ba224 */ /* 0x000fe200030e0609 */
[----:B--2---:R-:W-:-:S04]  /*01c0*/  @!P4 IADD3 R12, P5, PT, R13, R16, RZ ;  /* 0x000000100d0cc210 */ /* 0x004fc80007fbe0ff */
[----:B0-----:R0:W2:Y:S01]  /*01d0*/  @!P2 LDG.E.U8 R6, desc[UR6][R10.64] ;  /* 0x000000060a06a981 */ /* 0x0010a2000c1e1100 */
[----:B------:R-:W-:Y:S01]  /*01e0*/  @!P4 IMAD.X R13, RZ, RZ, R17, P5 ;  /* 0x000000ffff0dc224 */ /* 0x000fe200028e0611 */
[----:B---3--:R-:W-:-:S04]  /*01f0*/  @!P3 IADD3 R14, P6, PT, R15, R18, RZ ;  /* 0x000000120f0eb210 */ /* 0x008fc80007fde0ff */
[----:B------:R-:W3:Y:S01]  /*0200*/  @!P4 LDG.E.U8 R8, desc[UR6][R12.64] ;  /* 0x000000060c08c981 */ /* 0x000ee2000c1e1100 */
[----:B------:R-:W-:-:S05]  /*0210*/  @!P3 IMAD.X R15, RZ, RZ, R19, P6 ;  /* 0x000000ffff0fb224 */ /* 0x000fca00030e0613 */
[----:B------:R-:W4:Y:S01]  /*0220*/  @!P3 LDG.E.U8 R9, desc[UR6][R14.64] ;  /* 0x000000060e09b981 */ /* 0x000f22000c1e1100 */
[----:B------:R-:W1:Y:S01]  /*0230*/  @!P3 S2R R18, SR_CgaCtaId ;  /* 0x000000000012b919 */ /* 0x000e620000008800 */
[----:B------:R-:W5:Y:S01]  /*0240*/  @!P2 S2R R19, SR_CgaCtaId ;  /* 0x000000000013a919 */ /* 0x000f620000008800 */
[----:B------:R-:W5:Y:S01]  /*0250*/  @!P4 S2R R21, SR_CgaCtaId ;  /* 0x000000000015c919 */ /* 0x000f620000008800 */
[----:B------:R-:W-:Y:S01]  /*0260*/  @!P2 IMAD.SHL.U32 R2, R3, 0x20, RZ ;  /* 0x000000200302a824 */ /* 0x000fe200078e00ff */
[----:B0-----:R-:W-:Y:S01]  /*0270*/  @!P3 MOV R11, 0x400 ;  /* 0x00000400000bb802 */ /* 0x001fe20000000f00 */
[----:B------:R-:W-:-:S03]  /*0280*/  @!P3 IMAD.SHL.U32 R10, R7, 0x20, RZ ;  /* 0x00000020070ab824 */ /* 0x000fc600078e00ff */
[----:B------:R-:W-:Y:S01]  /*0290*/  @!P2 LOP3.LUT R17, R2, 0x3e0, RZ, 0xc0, !PT ;  /* 0x000003e00211a812 */ /* 0x000fe200078ec0ff */
[----:B------:R-:W-:Y:S01]  /*02a0*/  @!P4 IMAD.SHL.U32 R2, R5, 0x20, RZ ;  /* 0x000000200502c824 */ /* 0x000fe200078e00ff */
[----:B------:R-:W-:Y:S02]  /*02b0*/  @!P2 MOV R4, 0x400 ;  /* 0x000004000004a802 */ /* 0x000fe40000000f00 */
[----:B------:R-:W-:Y:S02]  /*02c0*/  @!P4 MOV R16, 0x400 ;  /* 0x000004000010c802 */ /* 0x000fe40000000f00 */
[----:B------:R-:W-:Y:S02]  /*02d0*/  @!P4 LOP3.LUT R7, R2, 0x3e0, RZ, 0xc0, !PT ;  /* 0x000003e00207c812 */ /* 0x000fe400078ec0ff */
[--C-:B------:R-:W-:Y:S02]  /*02e0*/  @!P2 LOP3.LUT R17, R17, 0x1f, R0.reuse, 0xf8, !PT ;  /* 0x0000001f1111a812 */ /* 0x100fe400078ef800 */
[----:B------:R-:W-:-:S02]  /*02f0*/  @!P4 LOP3.LUT R7, R7, 0x1f, R0, 0xf8, !PT ;  /* 0x0000001f0707c812 */ /* 0x000fc400078ef800 */
[----:B-1----:R-:W-:Y:S02]  /*0300*/  @!P3 LEA R18, R18, R11, 0x18 ;  /* 0x0000000b1212b211 */ /* 0x002fe400078ec0ff */
[----:B------:R-:W-:Y:S02]  /*0310*/  @!P3 LOP3.LUT R11, R10, 0x3e0, RZ, 0xc0, !PT ;  /* 0x000003e00a0bb812 */ /* 0x000fe400078ec0ff */
[----:B-----5:R-:W-:Y:S02]  /*0320*/  @!P2 LEA R4, R19, R4, 0x18 ;  /* 0x000000041304a211 */ /* 0x020fe400078ec0ff */
[----:B------:R-:W-:Y:S02]  /*0330*/  @!P3 LOP3.LUT R11, R11, 0x1f, R0, 0xf8, !PT ;  /* 0x0000001f0b0bb812 */ /* 0x000fe400078ef800 */
[----:B------:R-:W-:Y:S01]  /*0340*/  @!P4 LEA R16, R21, R16, 0x18 ;  /* 0x000000101510c211 */ /* 0x000fe200078ec0ff */
[----:B------:R-:W-:Y:S02]  /*0350*/  @!P2 IMAD.IADD R17, R17, 0x1, R4 ;  /* 0x000000011111a824 */ /* 0x000fe400078e0204 */
[----:B------:R-:W-:-:S02]  /*0360*/  @!P3 IMAD.IADD R10, R18, 0x1, R11 ;  /* 0x00000001120ab824 */ /* 0x000fc400078e020b */
[----:B------:R-:W-:Y:S02]  /*0370*/  @!P4 IMAD.IADD R7, R16, 0x1, R7 ;  /* 0x000000011007c824 */ /* 0x000fe400078e0207 */
[----:B------:R-:W-:-:S05]  /*0380*/  VIADD R2, R0, 0x1 ;  /* 0x0000000100027836 */ /* 0x000fca0000000000 */
[----:B------:R-:W-:Y:S01]  /*0390*/  ISETP.GT.U32.AND P6, PT, R2, 0x3f, PT ;  /* 0x0000003f0200780c */ /* 0x000fe20003fc4070 */
[----:B------:R-:W-:Y:S01]  /*03a0*/  VIADD R4, R0, 0x2 ;  /* 0x0000000200047836 */ /* 0x000fe20000000000 */
[----:B------:R-:W-:Y:S04]  /*03b0*/  BSSY.RECONVERGENT B0, `(.L_x_0) ;  /* 0x0000022000007945 */ /* 0x000fe80003800200 */
[----:B------:R-:W-:Y:S01]  /*03c0*/  ISETP.GT.U32.AND P5, PT, R4, 0x3f, PT ;  /* 0x0000003f0400780c */ /* 0x000fe20003fa4070 */
[----:B--2---:R0:W-:Y:S04]  /*03d0*/  @!P2 STS.U8 [R17], R6 ;  /* 0x000000061100a388 */ /* 0x0041e80000000000 */
[----:B---3--:R0:W-:Y:S04]  /*03e0*/  @!P4 STS.U8 [R7], R8 ;  /* 0x000000080700c388 */ /* 0x0081e80000000000 */
[----:B----4-:R0:W-:Y:S01]  /*03f0*/  @!P3 STS.U8 [R10], R9 ;  /* 0x000000090a00b388 */ /* 0x0101e20000000000 */
[----:B------:R-:W-:Y:S05]  /*0400*/  @P6 BRA `(.L_x_1) ;  /* 0x0000000000706947 */ /* 0x000fea0003800000 */
[----:B------:R-:W1:Y:S01]  /*0410*/  LDCU.64 UR4, c[0x0][0x380] ;  /* 0x00007000ff0477ac */ /* 0x000e620008000a00 */
[----:B0-----:R-:W-:-:S04]  /*0420*/  IMAD R6, R3, 0x40, R2 ;  /* 0x0000004003067824 */ /* 0x001fc800078e0202 */
[C---:B------:R-:W-:Y:S02]  /*0430*/  @!P0 VIADD R8, R6.reuse, 0x40 ;  /* 0x0000004006088836 */ /* 0x040fe40000000000 */
[C---:B------:R-:W-:Y:S01]  /*0440*/  @!P1 VIADD R10, R6.reuse, 0x80 ;  /* 0x00000080060a9836 */ /* 0x040fe20000000000 */
[----:B-1----:R-:W-:Y:S02]  /*0450*/  IADD3 R6, P2, PT, R6, UR4, RZ ;  /* 0x0000000406067c10 */ /* 0x002fe4000ff5e0ff */
[----:B------:R-:W-:Y:S02]  /*0460*/  @!P0 IADD3 R8, P3, PT, R8, UR4, RZ ;  /* 0x0000000408088c10 */ /* 0x000fe4000ff7e0ff */
[----:B------:R-:W-:Y:S01]  /*0470*/  @!P1 IADD3 R10, P4, PT, R10, UR4, RZ ;  /* 0x000000040a0a9c10 */ /* 0x000fe2000ff9e0ff */
[----:B------:R-:W-:Y:S02]  /*0480*/  IMAD.X R7, RZ, RZ, UR5, P2 ;  /* 0x00000005ff077e24 */ /* 0x000fe400090e06ff */
[----:B------:R-:W-:-:S02]  /*0490*/  @!P0 IMAD.X R9, RZ, RZ, UR5, P3 ;  /* 0x00000005ff098e24 */ /* 0x000fc400098e06ff */
[----:B------:R-:W-:Y:S02]  /*04a0*/  @!P1 IMAD.X R11, RZ, RZ, UR5, P4 ;  /* 0x00000005ff0b9e24 */ /* 0x000fe4000a0e06ff */
[----:B------:R0:W2:Y:S04]  /*04b0*/  LDG.E.U8 R7, desc[UR6][R6.64] ;  /* 0x0000000606077981 */ /* 0x0000a8000c1e1100 */
[----:B------:R1:W3:Y:S04]  /*04c0*/  @!P0 LDG.E.U8 R9, desc[UR6][R8.64] ;  /* 0x0000000608098981 */ /* 0x0002e8000c1e1100 */
[----:B------:R-:W4:Y:S01]  /*04d0*/  @!P1 LDG.E.U8 R10, desc[UR6][R10.64] ;  /* 0x000000060a0a9981 */ /* 0x000f22000c1e1100 */
[----:B------:R-:W5:Y:S01]  /*04e0*/  S2UR UR5, SR_CgaCtaId ;  /* 0x00000000000579c3 */ /* 0x000f620000008800 */
[----:B------:R-:W-:Y:S01]  /*04f0*/  IMAD.SHL.U32 R13, R3, 0x20, RZ ;  /* 0x00000020030d7824 */ /* 0x000fe200078e00ff */
[----:B------:R-:W-:Y:S01]  /*0500*/  UMOV UR4, 0x400 ;  /* 0x0000040000047882 */ /* 0x000fe20000000000 */
[----:B------:R-:W-:-:S02]  /*0510*/  @!P0 IMAD.SHL.U32 R14, R5, 0x20, RZ ;  /* 0x00000020050e8824 */ /* 0x000fc400078e00ff */
[C---:B------:R-:W-:Y:S01]  /*0520*/  @!P1 VIADD R12, R13.reuse, 0x40 ;  /* 0x000000400d0c9836 */ /* 0x040fe20000000000 */
[----:B------:R-:W-:Y:S02]  /*0530*/  LOP3.LUT R15, R13, 0x3e0, RZ, 0xc0, !PT ;  /* 0x000003e00d0f7812 */ /* 0x000fe400078ec0ff */
[----:B------:R-:W-:Y:S02]  /*0540*/  @!P0 LOP3.LUT R17, R14, 0x3e0, RZ, 0xc0, !PT ;  /* 0x000003e00e118812 */ /* 0x000fe400078ec0ff */
[----:B------:R-:W-:Y:S02]  /*0550*/  @!P1 LOP3.LUT R13, R12, 0x3e0, RZ, 0xc0, !PT ;  /* 0x000003e00c0d9812 */ /* 0x000fe400078ec0ff */
[--C-:B0-----:R-:W-:Y:S02]  /*0560*/  LOP3.LUT R6, R15, 0x1f, R2.reuse, 0xf8, !PT ;  /* 0x0000001f0f067812 */ /* 0x101fe400078ef802 */
[--C-:B-1----:R-:W-:Y:S02]  /*0570*/  @!P0 LOP3.LUT R8, R17, 0x1f, R2.reuse, 0xf8, !PT ;  /* 0x0000001f11088812 */ /* 0x102fe400078ef802 */
[----:B------:R-:W-:Y:S01]  /*0580*/  @!P1 LOP3.LUT R13, R13, 0x1f, R2, 0xf8, !PT ;  /* 0x0000001f0d0d9812 */ /* 0x000fe200078ef802 */
[----:B-----5:R-:W-:-:S09]  /*0590*/  ULEA UR4, UR5, UR4, 0x18 ;  /* 0x0000000405047291 */ /* 0x020fd2000f8ec0ff */
[----:B--2---:R1:W-:Y:S04]  /*05a0*/  STS.U8 [R6+UR4], R7 ;  /* 0x0000000706007988 */ /* 0x0043e80008000004 */
[----:B---3--:R1:W-:Y:S04]  /*05b0*/  @!P0 STS.U8 [R8+UR4], R9 ;  /* 0x0000000908008988 */ /* 0x0083e80008000004 */
[----:B----4-:R1:W-:Y:S02]  /*05c0*/  @!P1 STS.U8 [R13+UR4], R10 ;  /* 0x0000000a0d009988 */ /* 0x0103e40008000004 */
.L_x_1:
[----:B------:R-:W-:Y:S05]  /*05d0*/  BSYNC.RECONVERGENT B0 ;  /* 0x0000000000007941 */ /* 0x000fea0003800200 */
.L_x_0:
[----:B------:R-:W-:Y:S04]  /*05e0*/  BSSY.RECONVERGENT B0, `(.L_x_2) ;  /* 0x000001e000007945 */ /* 0x000fe80003800200 */
[----:B------:R-:W-:Y:S05]  /*05f0*/  @P5 BRA `(.L_x_3) ;  /* 0x0000000000705947 */ /* 0x000fea0003800000 */
[----:B------:R-:W2:Y:S01]  /*0600*/  LDCU.64 UR4, c[0x0][0x380] ;  /* 0x00007000ff0477ac */ /* 0x000ea20008000a00 */
[----:B01----:R-:W-:-:S04]  /*0610*/  IMAD R6, R3, 0x40, R4 ;  /* 0x0000004003067824 */ /* 0x003fc800078e0204 */
[C---:B------:R-:W-:Y:S02]  /*0620*/  @!P0 VIADD R8, R6.reuse, 0x40 ;  /* 0x0000004006088836 */ /* 0x040fe40000000000 */
[C---:B------:R-:W-:Y:S01]  /*0630*/  @!P1 VIADD R10, R6.reuse, 0x80 ;  /* 0x00000080060a9836 */ /* 0x040fe20000000000 */
[----:B--2---:R-:W-:Y:S02]  /*0640*/  IADD3 R6, P2, PT, R6, UR4, RZ ;  /* 0x0000000406067c10 */ /* 0x004fe4000ff5e0ff */
[----:B------:R-:W-:Y:S02]  /*0650*/  @!P0 IADD3 R8, P3, PT, R8, UR4, RZ ;  /* 0x0000000408088c10 */ /* 0x000fe4000ff7e0ff */
[----:B------:R-:W-:Y:S01]  /*0660*/  @!P1 IADD3 R10, P4, PT, R10, UR4, RZ ;  /* 0x000000040a0a9c10 */ /* 0x000fe2000ff9e0ff */
[----:B------:R-:W-:Y:S02]  /*0670*/  IMAD.X R7, RZ, RZ, UR5, P2 ;  /* 0x00000005ff077e24 */ /* 0x000fe400090e06ff */
[----:B------:R-:W-:-:S02]  /*0680*/  @!P0 IMAD.X R9, RZ, RZ, UR5, P3 ;  /* 0x00000005ff098e24 */ /* 0x000fc400098e06ff */
[----:B------:R-:W-:Y:S02]  /*0690*/  @!P1 IMAD.X R11, RZ, RZ, UR5, P4 ;  /* 0x00000005ff0b9e24 */ /* 0x000fe4000a0e06ff */
[----:B------:R0:W2:Y:S04]  /*06a0*/  LDG.E.U8 R7, desc[UR6][R6.64] ;  /* 0x0000000606077981 */ /* 0x0000a8000c1e1100 */
[----:B------:R1:W3:Y:S04]  /*06b0*/  @!P0 LDG.E.U8 R9, desc[UR6][R8.64] ;  /* 0x0000000608098981 */ /* 0x0002e8000c1e1100 */
[----:B------:R4:W5:Y:S01]  /*06c0*/  @!P1 LDG.E.U8 R11, desc[UR6][R10.64] ;  /* 0x000000060a0b9981 */ /* 0x000962000c1e1100 */
[----:B------:R-:W4:Y:S01]  /*06d0*/  S2UR UR5, SR_CgaCtaId ;  /* 0x00000000000579c3 */ /* 0x000f220000008800 */
        /* <DEDUP_REMOVED lines=9> */
[----:B----4-:R-:W-:Y:S01]  /*0770*/  @!P1 LOP3.LUT R10, R17, 0x1f, R4, 0xf8, !PT ;  /* 0x0000001f110a9812 */ /* 0x010fe200078ef804 */
[----:B------:R-:W-:-:S09]  /*0780*/  ULEA UR4, UR5, UR4, 0x18 ;  /* 0x0000000405047291 */ /* 0x000fd2000f8ec0ff */
[----:B--2---:R2:W-:Y:S04]  /*0790*/  STS.U8 [R6+UR4], R7 ;  /* 0x0000000706007988 */ /* 0x0045e80008000004 */
[----:B---3--:R2:W-:Y:S04]  /*07a0*/  @!P0 STS.U8 [R8+UR4], R9 ;  /* 0x0000000908008988 */ /* 0x0085e80008000004 */
[----:B-----5:R2:W-:Y:S02]  /*07b0*/  @!P1 STS.U8 [R10+UR4], R11 ;  /* 0x0000000b0a009988 */ /* 0x0205e40008000004 */
.L_x_3:
[----:B------:R-:W-:Y:S05]  /*07c0*/  BSYNC.RECONVERGENT B0 ;  /* 0x0000000000007941 */ /* 0x000fea0003800200 */
.L_x_2:
[----:B------:R-:W-:Y:S01]  /*07d0*/  BAR.SYNC.DEFER_BLOCKING 0x0 ;  /* 0x0000000000007b1d */ /* 0x000fe20000010000 */
[----:B------:R-:W-:Y:S01]  /*07e0*/  ISETP.GT.U32.AND P0, PT, R0, 0x40, PT ;  /* 0x000000400000780c */ /* 0x000fe20003f04070 */
[----:B012---:R-:W-:-:S04]  /*07f0*/  IMAD.MOV.U32 R6, RZ, RZ, RZ ;  /* 0x000000ffff067224 */ /* 0x007fc800078e00ff */
[----:B------:R-:W-:Y:S08]  /*0800*/  BSSY.RECONVERGENT B0, `(.L_x_4) ;  /* 0x0000037000007945 */ /* 0x000ff00003800200 */
[----:B------:R-:W-:Y:S05]  /*0810*/  @P0 BRA `(.L_x_5) ;  /* 0x0000000000d40947 */ /* 0x000fea0003800000 */
[----:B------:R-:W0:Y:S01]  /*0820*/  S2UR UR5, SR_CgaCtaId ;  /* 0x00000000000579c3 */ /* 0x000e220000008800 */
[----:B------:R-:W-:Y:S01]  /*0830*/  UMOV UR4, 0x400 ;  /* 0x0000040000047882 */ /* 0x000fe20000000000 */
[C---:B------:R-:W-:Y:S01]  /*0840*/  ISETP.GE.U32.AND P0, PT, R3.reuse, 0x40, PT ;  /* 0x000000400300780c */ /* 0x040fe20003f06070 */
[----:B------:R-:W-:Y:S02]  /*0850*/  IMAD.MOV.U32 R6, RZ, RZ, RZ ;  /* 0x000000ffff067224 */ /* 0x000fe400078e00ff */
[----:B------:R-:W-:Y:S02]  /*0860*/  IMAD.MOV.U32 R7, RZ, RZ, R0 ;  /* 0x000000ffff077224 */ /* 0x000fe400078e0000 */
[----:B------:R-:W-:Y:S01]  /*0870*/  IMAD.SHL.U32 R11, R3, 0x20, RZ ;  /* 0x00000020030b7824 */ /* 0x000fe200078e00ff */
[----:B0-----:R-:W-:-:S06]  /*0880*/  ULEA UR4, UR5, UR4, 0x18 ;  /* 0x0000000405047291 */ /* 0x001fcc000f8ec0ff */
[----:B------:R-:W-:-:S07]  /*0890*/  IMAD.U32 R13, RZ, RZ, UR4 ;  /* 0x00000004ff0d7e24 */ /* 0x000fce000f8e00ff */
.L_x_10:
[----:B------:R-:W-:Y:S01]  /*08a0*/  LOP3.LUT R10, R7, 0x1f, RZ, 0xc0, !PT ;  /* 0x0000001f070a7812 */ /* 0x000fe200078ec0ff */
[----:B------:R-:W-:Y:S01]  /*08b0*/  VIADD R9, R6, 0x1 ;  /* 0x0000000106097836 */ /* 0x000fe20000000000 */
[----:B------:R-:W-:Y:S02]  /*08c0*/  BSSY.RECONVERGENT B1, `(.L_x_6) ;  /* 0x0000026000017945 */ /* 0x000fe40003800200 */
[----:B------:R-:W-:-:S05]  /*08d0*/  LOP3.LUT R8, R10, 0x3e0, R11, 0xf8, !PT ;  /* 0x000003e00a087812 */ /* 0x000fca00078ef80b */
[----:B------:R-:W-:-:S06]  /*08e0*/  IMAD.IADD R8, R13, 0x1, R8 ;  /* 0x000000010d087824 */ /* 0x000fcc00078e0208 */
[----:B------:R-:W0:Y:S02]  /*08f0*/  LDS.U8 R8, [R8] ;  /* 0x0000000008087984 */ /* 0x000e240000000000 */
[----:B0-----:R-:W-:-:S13]  /*0900*/  ISETP.NE.AND P1, PT, R8, RZ, PT ;  /* 0x000000ff0800720c */ /* 0x001fda0003f25270 */
[----:B------:R-:W-:-:S04]  /*0910*/  @!P1 IMAD.MOV R9, RZ, RZ, R6 ;  /* 0x000000ffff099224 */ /* 0x000fc800078e0206 */
[----:B------:R-:W-:Y:S01]  /*0920*/  IMAD.MOV.U32 R6, RZ, RZ, R9 ;  /* 0x000000ffff067224 */ /* 0x000fe200078e0009 */
[----:B------:R-:W-:Y:S06]  /*0930*/  @P0 BRA `(.L_x_7) ;  /* 0x0000000000780947 */ /* 0x000fec0003800000 */
[----:B------:R-:W-:Y:S01]  /*0940*/  ISETP.NE.AND P1, PT, R7, R2, PT ;  /* 0x000000020700720c */ /* 0x000fe20003f25270 */
[----:B------:R-:W-:Y:S01]  /*0950*/  BSSY.RECONVERGENT B2, `(.L_x_8) ;  /* 0x000000e000027945 */ /* 0x000fe20003800200 */
[----:B------:R-:W-:-:S11]  /*0960*/  ISETP.GE.U32.AND P2, PT, R5, 0x40, PT ;  /* 0x000000400500780c */ /* 0x000fd60003f46070 */
[----:B------:R-:W-:Y:S05]  /*0970*/  @!P1 BRA `(.L_x_9) ;  /* 0x00000000002c9947 */ /* 0x000fea0003800000 */
[----:B------:R-:W0:Y:S01]  /*0980*/  S2UR UR5, SR_CgaCtaId ;  /* 0x00000000000579c3 */ /* 0x000e220000008800 */
[----:B------:R-:W-:Y:S01]  /*0990*/  UMOV UR4, 0x400 ;  /* 0x0000040000047882 */ /* 0x000fe20000000000 */
[----:B------:R-:W-:-:S05]  /*09a0*/  IMAD.SHL.U32 R13, R5, 0x20, RZ ;  /* 0x00000020050d7824 */ /* 0x000fca00078e00ff */
[----:B------:R-:W-:Y:S01]  /*09b0*/  LOP3.LUT R6, R10, 0x3e0, R13, 0xf8, !PT ;  /* 0x000003e00a067812 */ /* 0x000fe200078ef80d */
[----:B0-----:R-:W-:-:S06]  /*09c0*/  ULEA UR4, UR5, UR4, 0x18 ;  /* 0x0000000405047291 */ /* 0x001fcc000f8ec0ff */
[----:B------:R-:W-:-:S04]  /*09d0*/  IMAD.U32 R13, RZ, RZ, UR4 ;  /* 0x00000004ff0d7e24 */ /* 0x000fc8000f8e00ff */
[----:B------:R-:W-:Y:S02]  /*09e0*/  IMAD.IADD R8, R13, 0x1, R6 ;  /* 0x000000010d087824 */ /* 0x000fe400078e0206 */
[----:B------:R-:W-:-:S04]  /*09f0*/  VIADD R6, R9, 0x1 ;  /* 0x0000000109067836 */ /* 0x000fc80000000000 */
[----:B------:R-:W0:Y:S02]  /*0a00*/  LDS.U8 R8, [R8] ;  /* 0x0000000008087984 */ /* 0x000e240000000000 */
[----:B0-----:R-:W-:-:S13]  /*0a10*/  ISETP.NE.AND P1, PT, R8, RZ, PT ;  /* 0x000000ff0800720c */ /* 0x001fda0003f25270 */
[----:B------:R-:W-:-:S07]  /*0a20*/  @!P1 IMAD.MOV R6, RZ, RZ, R9 ;  /* 0x000000ffff069224 */ /* 0x000fce00078e0209 */
.L_x_9:
[----:B------:R-:W-:Y:S05]  /*0a30*/  BSYNC.RECONVERGENT B2 ;  /* 0x0000000000027941 */ /* 0x000fea0003800200 */
.L_x_8:
[----:B------:R-:W-:Y:S05]  /*0a40*/  @P2 BRA `(.L_x_7) ;  /* 0x0000000000342947 */ /* 0x000fea0003800000 */
[----:B------:R-:W0:Y:S01]  /*0a50*/  S2UR UR5, SR_CgaCtaId ;  /* 0x00000000000579c3 */ /* 0x000e220000008800 */
[----:B------:R-:W-:Y:S01]  /*0a60*/  VIADD R8, R3, 0x2 ;  /* 0x0000000203087836 */ /* 0x000fe20000000000 */
[----:B------:R-:W-:-:S03]  /*0a70*/  UMOV UR4, 0x400 ;  /* 0x0000040000047882 */ /* 0x000fc60000000000 */
[----:B------:R-:W-:-:S05]  /*0a80*/  IMAD.SHL.U32 R9, R8, 0x20, RZ ;  /* 0x0000002008097824 */ /* 0x000fca00078e00ff */
[----:B------:R-:W-:Y:S01]  /*0a90*/  LOP3.LUT R8, R10, 0x3e0, R9, 0xf8, !PT ;  /* 0x000003e00a087812 */ /* 0x000fe200078ef809 */
[----:B------:R-:W-:Y:S01]  /*0aa0*/  VIADD R9, R6, 0x1 ;  /* 0x0000000106097836 */ /* 0x000fe20000000000 */
[----:B0-----:R-:W-:-:S06]  /*0ab0*/  ULEA UR4, UR5, UR4, 0x18 ;  /* 0x0000000405047291 */ /* 0x001fcc000f8ec0ff */
[----:B------:R-:W-:-:S04]  /*0ac0*/  IMAD.U32 R13, RZ, RZ, UR4 ;  /* 0x00000004ff0d7e24 */ /* 0x000fc8000f8e00ff */
[----:B------:R-:W-:-:S06]  /*0ad0*/  IMAD.IADD R8, R13, 0x1, R8 ;  /* 0x000000010d087824 */ /* 0x000fcc00078e0208 */
[----:B------:R-:W0:Y:S02]  /*0ae0*/  LDS.U8 R8, [R8] ;  /* 0x0000000008087984 */ /* 0x000e240000000000 */
[----:B0-----:R-:W-:-:S13]  /*0af0*/  ISETP.NE.AND P1, PT, R8, RZ, PT ;  /* 0x000000ff0800720c */ /* 0x001fda0003f25270 */
[----:B------:R-:W-:-:S04]  /*0b00*/  @!P1 IMAD.MOV R9, RZ, RZ, R6 ;  /* 0x000000ffff099224 */ /* 0x000fc800078e0206 */
[----:B------:R-:W-:-:S07]  /*0b10*/  IMAD.MOV.U32 R6, RZ, RZ, R9 ;  /* 0x000000ffff067224 */ /* 0x000fce00078e0009 */
.L_x_7:
[----:B------:R-:W-:Y:S05]  /*0b20*/  BSYNC.RECONVERGENT B1 ;  /* 0x0000000000017941 */ /* 0x000fea0003800200 */
.L_x_6:
[C---:B------:R-:W-:Y:S02]  /*0b30*/  ISETP.LT.U32.AND P2, PT, R7.reuse, 0x40, PT ;  /* 0x000000400700780c */ /* 0x040fe40003f41070 */
[C---:B------:R-:W-:Y:S01]  /*0b40*/  ISETP.GE.AND P1, PT, R7.reuse, R4, PT ;  /* 0x000000040700720c */ /* 0x040fe20003f26270 */
[----:B------:R-:W-:-:S12]  /*0b50*/  VIADD R7, R7, 0x1 ;  /* 0x0000000107077836 */ /* 0x000fd80000000000 */
[----:B------:R-:W-:Y:S05]  /*0b60*/  @!P1 BRA P2, `(.L_x_10) ;  /* 0xfffffffc004c9947 */ /* 0x000fea000103ffff */
.L_x_5:
[----:B------:R-:W-:Y:S05]  /*0b70*/  BSYNC.RECONVERGENT B0 ;  /* 0x0000000000007941 */ /* 0x000fea0003800200 */
.L_x_4:
[----:B------:R-:W0:Y:S01]  /*0b80*/  S2UR UR5, SR_CgaCtaId ;  /* 0x00000000000579c3 */ /* 0x000e220000008800 */
[----:B------:R-:W-:Y:S01]  /*0b90*/  SHF.R.S32.HI R3, RZ, 0x1f, R2 ;  /* 0x0000001fff037819 */ /* 0x000fe20000011402 */
[----:B------:R-:W-:Y:S01]  /*0ba0*/  IMAD.SHL.U32 R4, R5, 0x20, RZ ;  /* 0x0000002005047824 */ /* 0x000fe200078e00ff */
[----:B------:R-:W-:Y:S01]  /*0bb0*/  UMOV UR4, 0x400 ;  /* 0x0000040000047882 */ /* 0x000fe20000000000 */
[----:B------:R-:W-:Y:S02]  /*0bc0*/  ISETP.NE.AND P2, PT, R6, 0x3, PT ;  /* 0x000000030600780c */ /* 0x000fe40003f45270 */
[----:B------:R-:W-:Y:S02]  /*0bd0*/  LEA.HI R3, R3, R2, RZ, 0x5 ;  /* 0x0000000203037211 */ /* 0x000fe400078f28ff */
[----:B------:R-:W-:Y:S02]  /*0be0*/  LOP3.LUT R4, R4, 0x3e0, RZ, 0xc0, !PT ;  /* 0x000003e004047812 */ /* 0x000fe400078ec0ff */
[----:B------:R-:W-:-:S04]  /*0bf0*/  LOP3.LUT R3, R3, 0xffffffe0, RZ, 0xc0, !PT ;  /* 0xffffffe003037812 */ /* 0x000fc800078ec0ff */
[----:B------:R-:W-:Y:S01]  /*0c00*/  IADD3 R4, PT, PT, R4, R2, -R3 ;  /* 0x0000000204047210 */ /* 0x000fe20007ffe803 */
[----:B------:R-:W-:Y:S01]  /*0c10*/  IMAD.SHL.U32 R3, R5, 0x40, RZ ;  /* 0x0000004005037824 */ /* 0x000fe200078e00ff */
[----:B------:R-:W-:Y:S02]  /*0c20*/  LOP3.LUT R2, R6, 0xfffffffe, RZ, 0xc0, !PT ;  /* 0xfffffffe06027812 */ /* 0x000fe400078ec0ff */
[----:B------:R-:W-:Y:S02]  /*0c30*/  SEL R5, RZ, 0xffffffff, P2 ;  /* 0xffffffffff057807 */ /* 0x000fe40001000000 */
[----:B------:R-:W-:Y:S01]  /*0c40*/  ISETP.NE.AND P1, PT, R2, 0x2, PT ;  /* 0x000000020200780c */ /* 0x000fe20003f25270 */
[----:B0-----:R-:W-:-:S09]  /*0c50*/  ULEA UR4, UR5, UR4, 0x18 ;  /* 0x0000000405047291 */ /* 0x001fd2000f8ec0ff */
[----:B------:R-:W0:Y:S02]  /*0c60*/  LDS.U8 R4, [R4+UR4] ;  /* 0x0000000404047984 */ /* 0x000e240008000000 */
[----:B------:R-:W1:Y:S02]  /*0c70*/  LDCU.64 UR4, c[0x0][0x388] ;  /* 0x00007100ff0477ac */ /* 0x000e640008000a00 */
[--C-:B-1----:R-:W-:Y:S02]  /*0c80*/  IADD3 R2, P2, P3, R3, UR4, R0.reuse ;  /* 0x0000000403027c10 */ /* 0x102fe4000fb5e000 */
[----:B------:R-:W-:-:S04]  /*0c90*/  SHF.R.S32.HI R0, RZ, 0x1f, R0 ;  /* 0x0000001fff007819 */ /* 0x000fc80000011400 */
[----:B------:R-:W-:Y:S02]  /*0ca0*/  IADD3.X R3, PT, PT, RZ, UR5, R0, P2, P3 ;  /* 0x00000005ff037c10 */ /* 0x000fe400097e6400 */
[----:B0-----:R-:W-:-:S13]  /*0cb0*/  ISETP.NE.AND P0, PT, R4, RZ, PT ;  /* 0x000000ff0400720c */ /* 0x001fda0003f05270 */
[----:B------:R-:W-:-:S04]  /*0cc0*/  @P0 SEL R5, RZ, 0xffffffff, P1 ;  /* 0xffffffffff050807 */ /* 0x000fc80000800000 */
[----:B------:R-:W-:-:S05]  /*0cd0*/  LOP3.LUT R5, R5, 0x1, RZ, 0xc0, !PT ;  /* 0x0000000105057812 */ /* 0x000fca00078ec0ff */
[----:B------:R-:W-:Y:S01]  /*0ce0*/  STG.E.U8 desc[UR6][R2.64+0x1], R5 ;  /* 0x0000010502007986 */ /* 0x000fe2000c101106 */
[----:B------:R-:W-:Y:S05]  /*0cf0*/  EXIT ;  /* 0x000000000000794d */ /* 0x000fea0003800000 */
.L_x_11:
[----:B------:R-:W-:-:S00]  /*0d00*/  BRA `(.L_x_11) ;  /* 0xfffffffc00fc7947 */ /* 0x000fc0000383ffff */
[----:B------:R-:W-:-:S00]  /*0d10*/  NOP ;  /* 0x0000000000007918 */ /* 0x000fc00000000000 */
        /* <DEDUP_REMOVED lines=14> */
.L_x_12:


//--------------------- .nv.shared._Z10gol_kernelPhS_ --------------------------
	.section	.nv.shared._Z10gol_kernelPhS_,"aw",@nobits
	.sectionflags	@""
	.align	16
	.zero		1024


//--------------------- .nv.shared.reserved.0     --------------------------
	.section	.nv.shared.reserved.0,"aw",@nobits
	.weak		__nv_reservedSMEM_offset_0_alias
	.size		__nv_reservedSMEM_offset_0_alias, 0, 64
	.other		__nv_reservedSMEM_offset_0_alias,@"STO_CUDA_RESERVED_SHARED STV_DEFAULT"
__nv_reservedSMEM_offset_0_alias:
	.zero		0
	.zero		64


//--------------------- .nv.constant0._Z10gol_kernelPhS_ --------------------------
	.section	.nv.constant0._Z10gol_kernelPhS_,"a",@progbits
	.sectionflags	@""
	.align	4
.nv.constant0._Z10gol_kernelPhS_:
	.zero		912


//--------------------- SYMBOLS --------------------------

	.type		.nv.reservedSmem.offset0,@object
	.size		.nv.reservedSmem.offset0,0x4
	.type		.nv.reservedSmem.cap,@object
	.size		.nv.reservedSmem.cap,0x4
